//
// Generated by NVIDIA NVVM Compiler
//
// Compiler Build ID: CL-36424714
// Cuda compilation tools, release 13.0, V13.0.88
// Based on NVVM 20.0.0
//

.version 9.0
.target sm_100
.address_size 64

	// .globl	_Z23code_without_divergencev

.visible .entry _Z23code_without_divergencev()
{


	ret;

}
	// .globl	_Z15divergence_codev
.visible .entry _Z15divergence_codev()
{


	ret;

}


// ===== COMPILED SASS (sm_100) =====

	.target	sm_100

	.elftype	@"ET_EXEC"


//--------------------- .note.nv.tkinfo           --------------------------
	.section	.note.nv.tkinfo,"",@"SHT_NOTE"
	.sectionflags	@"SHF_NOTE_NV_TKINFO"
	.tkinfo
        /*0018*/ 	.word	0x00000002
        /*0030*/ 	.string	""
        /*0030*/ 	.string	"ptxas"
        /*0030*/ 	.string	"Cuda compilation tools, release 13.0, V13.0.88"
        /*0030*/ 	.string	"Build cuda_13.0.r13.0/compiler.36424714_0"
        /*0030*/ 	.string	"-arch sm_100 -m 64 "



//--------------------- .note.nv.cuinfo           --------------------------
	.section	.note.nv.cuinfo,"",@"SHT_NOTE"
	.sectionflags	@"SHF_NOTE_NV_CUINFO"
        /*0018*/ 	.short	0x0002
        /*001a*/ 	.short	0x0064
        /*001c*/ 	.short	0x0082
	.zero		2


//--------------------- .nv.info                  --------------------------
	.section	.nv.info,"",@"SHT_CUDA_INFO"
	.align	4


	//----- nvinfo : EIATTR_REGCOUNT
	.align		4
        /*0000*/ 	.byte	0x04, 0x2f
        /*0002*/ 	.short	(.L_1 - .L_0)
	.align		4
.L_0:
        /*0004*/ 	.word	index@(_Z23code_without_divergencev)
        /*0008*/ 	.word	0x00000004


	//----- nvinfo : EIATTR_FRAME_SIZE
	.align		4
.L_1:
        /*000c*/ 	.byte	0x04, 0x11
        /*000e*/ 	.short	(.L_3 - .L_2)
	.align		4
.L_2:
        /*0010*/ 	.word	index@(_Z23code_without_divergencev)
        /*0014*/ 	.word	0x00000000


	//----- nvinfo : EIATTR_REGCOUNT
	.align		4
.L_3:
        /*0018*/ 	.byte	0x04, 0x2f
        /*001a*/ 	.short	(.L_5 - .L_4)
	.align		4
.L_4:
        /*001c*/ 	.word	index@(_Z15divergence_codev)
        /*0020*/ 	.word	0x00000004


	//----- nvinfo : EIATTR_FRAME_SIZE
	.align		4
.L_5:
        /*0024*/ 	.byte	0x04, 0x11
        /*0026*/ 	.short	(.L_7 - .L_6)
	.align		4
.L_6:
        /*0028*/ 	.word	index@(_Z15divergence_codev)
        /*002c*/ 	.word	0x00000000


	//----- nvinfo : EIATTR_MIN_STACK_SIZE
	.align		4
.L_7:
        /*0030*/ 	.byte	0x04, 0x12
        /*0032*/ 	.short	(.L_9 - .L_8)
	.align		4
.L_8:
        /*0034*/ 	.word	index@(_Z15divergence_codev)
        /*0038*/ 	.word	0x00000000


	//----- nvinfo : EIATTR_MIN_STACK_SIZE
	.align		4
.L_9:
        /*003c*/ 	.byte	0x04, 0x12
        /*003e*/ 	.short	(.L_11 - .L_10)
	.align		4
.L_10:
        /*0040*/ 	.word	index@(_Z23code_without_divergencev)
        /*0044*/ 	.word	0x00000000
.L_11:


//--------------------- .nv.compat                --------------------------
	.section	.nv.compat,"",@"SHT_CUDA_COMPAT_INFO"
	.align	4
        /*0000*/ 	.byte	0x02, 0x09, 0x00, 0x00, 0x02, 0x02, 0x01, 0x00, 0x02, 0x05, 0x05, 0x00, 0x03, 0x07, 0x01, 0x01
        /*0010*/ 	.byte	0x02, 0x03, 0x00, 0x00, 0x02, 0x06, 0x01, 0x00, 0x04, 0x0b, 0x08, 0x00, 0x09, 0x00, 0x00, 0x00
        /*0020*/ 	.byte	0x00, 0x00, 0x00, 0x00


//--------------------- .nv.info._Z15divergence_codev --------------------------
	.section	.nv.info._Z15divergence_codev,"",@"SHT_CUDA_INFO"
	.sectionflags	@""
	.align	4


	//----- nvinfo : EIATTR_CUDA_API_VERSION
	.align		4
        /*0000*/ 	.byte	0x04, 0x37
        /*0002*/ 	.short	(.L_13 - .L_12)
.L_12:
        /*0004*/ 	.word	0x00000082


	//----- nvinfo : EIATTR_SPARSE_MMA_MASK
	.align		4
.L_13:
        /*0008*/ 	.byte	0x03, 0x50
        /*000a*/ 	.short	0x0000


	//----- nvinfo : EIATTR_MAXREG_COUNT
	.align		4
        /*000c*/ 	.byte	0x03, 0x1b
        /*000e*/ 	.short	0x00ff


	//----- nvinfo : EIATTR_MERCURY_ISA_VERSION
	.align		4
        /*0010*/ 	.byte	0x03, 0x5f
        /*0012*/ 	.short	0x0101


	//----- nvinfo : EIATTR_VRC_CTA_INIT_COUNT
	.align		4
        /*0014*/ 	.byte	0x02, 0x4a
	.zero		1
	.zero		1


	//----- nvinfo : EIATTR_EXIT_INSTR_OFFSETS
	.align		4
        /*0018*/ 	.byte	0x04, 0x1c
        /*001a*/ 	.short	(.L_15 - .L_14)


	//   ....[0]....
.L_14:
        /*001c*/ 	.word	0x00000010


	//----- nvinfo : EIATTR_SW_WAR
	.align		4
.L_15:
        /*0020*/ 	.byte	0x04, 0x36
        /*0022*/ 	.short	(.L_17 - .L_16)
.L_16:
        /*0024*/ 	.word	0x00000008
.L_17:


//--------------------- .nv.info._Z23code_without_divergencev --------------------------
	.section	.nv.info._Z23code_without_divergencev,"",@"SHT_CUDA_INFO"
	.sectionflags	@""
	.align	4


	//----- nvinfo : EIATTR_CUDA_API_VERSION
	.align		4
        /*0000*/ 	.byte	0x04, 0x37
        /*0002*/ 	.short	(.L_19 - .L_18)
.L_18:
        /*0004*/ 	.word	0x00000082


	//----- nvinfo : EIATTR_SPARSE_MMA_MASK
	.align		4
.L_19:
        /*0008*/ 	.byte	0x03, 0x50
        /*000a*/ 	.short	0x0000


	//----- nvinfo : EIATTR_MAXREG_COUNT
	.align		4
        /*000c*/ 	.byte	0x03, 0x1b
        /*000e*/ 	.short	0x00ff


	//----- nvinfo : EIATTR_MERCURY_ISA_VERSION
	.align		4
        /*0010*/ 	.byte	0x03, 0x5f
        /*0012*/ 	.short	0x0101


	//----- nvinfo : EIATTR_VRC_CTA_INIT_COUNT
	.align		4
        /*0014*/ 	.byte	0x02, 0x4a
	.zero		1
	.zero		1


	//----- nvinfo : EIATTR_EXIT_INSTR_OFFSETS
	.align		4
        /*0018*/ 	.byte	0x04, 0x1c
        /*001a*/ 	.short	(.L_21 - .L_20)


	//   ....[0]....
.L_20:
        /*001c*/ 	.word	0x00000010


	//----- nvinfo : EIATTR_SW_WAR
	.align		4
.L_21:
        /*0020*/ 	.byte	0x04, 0x36
        /*0022*/ 	.short	(.L_23 - .L_22)
.L_22:
        /*0024*/ 	.word	0x00000008
.L_23:


//--------------------- .nv.callgraph             --------------------------
	.section	.nv.callgraph,"",@"SHT_CUDA_CALLGRAPH"
	.align	4
	.sectionentsize	8
	.align		4
        /*0000*/ 	.word	0x00000000
	.align		4
        /*0004*/ 	.word	0xffffffff
	.align		4
        /*0008*/ 	.word	0x00000000
	.align		4
        /*000c*/ 	.word	0xfffffffe
	.align		4
        /*0010*/ 	.word	0x00000000
	.align		4
        /*0014*/ 	.word	0xfffffffd
	.align		4
        /*0018*/ 	.word	0x00000000
	.align		4
        /*001c*/ 	.word	0xfffffffc


//--------------------- .text._Z15divergence_codev --------------------------
	.section	.text._Z15divergence_codev,"ax",@progbits
	.align	128
        .global         _Z15divergence_codev
        .type           _Z15divergence_codev,@function
        .size           _Z15divergence_codev,(.L_x_2 - _Z15divergence_codev)
        .other          _Z15divergence_codev,@"STO_CUDA_ENTRY STV_DEFAULT"
_Z15divergence_codev:
.text._Z15divergence_codev:
[----:B------:R-:W-:Y:S01]  /*0000*/  LDC R1, c[0x0][0x37c] ;  /* 0x0000df00ff017b82 */ /* 0x000fe20000000800 */
[----:B------:R-:W-:Y:S05]  /*0010*/  EXIT ;  /* 0x000000000000794d */ /* 0x000fea0003800000 */
.L_x_0:
[----:B------:R-:W-:-:S00]  /*0020*/  BRA `(.L_x_0) ;  /* 0xfffffffc00fc7947 */ /* 0x000fc0000383ffff */
[----:B------:R-:W-:-:S00]  /*0030*/  NOP ;  /* 0x0000000000007918 */ /* 0x000fc00000000000 */
        /* <DEDUP_REMOVED lines=12> */
.L_x_2:


//--------------------- .text._Z23code_without_divergencev --------------------------
	.section	.text._Z23code_without_divergencev,"ax",@progbits
	.align	128
        .global         _Z23code_without_divergencev
        .type           _Z23code_without_divergencev,@function
        .size           _Z23code_without_divergencev,(.L_x_3 - _Z23code_without_divergencev)
        .other          _Z23code_without_divergencev,@"STO_CUDA_ENTRY STV_DEFAULT"
_Z23code_without_divergencev:
.text._Z23code_without_divergencev:
[----:B------:R-:W-:Y:S01]  /*0000*/  LDC R1, c[0x0][0x37c] ;  /* 0x0000df00ff017b82 */ /* 0x000fe20000000800 */
[----:B------:R-:W-:Y:S05]  /*0010*/  EXIT ;  /* 0x000000000000794d */ /* 0x000fea0003800000 */
.L_x_1:
        /* <DEDUP_REMOVED lines=14> */
.L_x_3:


//--------------------- .nv.shared.reserved.0     --------------------------
	.section	.nv.shared.reserved.0,"aw",@nobits
	.weak		__nv_reservedSMEM_offset_0_alias
	.size		__nv_reservedSMEM_offset_0_alias, 0, 64
	.other		__nv_reservedSMEM_offset_0_alias,@"STO_CUDA_RESERVED_SHARED STV_DEFAULT"
__nv_reservedSMEM_offset_0_alias:
	.zero		0
	.zero		64


//--------------------- .nv.constant0._Z15divergence_codev --------------------------
	.section	.nv.constant0._Z15divergence_codev,"a",@progbits
	.sectionflags	@""
	.align	4
.nv.constant0._Z15divergence_codev:
	.zero		896


//--------------------- .nv.constant0._Z23code_without_divergencev --------------------------
	.section	.nv.constant0._Z23code_without_divergencev,"a",@progbits
	.sectionflags	@""
	.align	4
.nv.constant0._Z23code_without_divergencev:
	.zero		896


//--------------------- SYMBOLS --------------------------

	.type		.nv.reservedSmem.offset0,@object
	.size		.nv.reservedSmem.offset0,0x4
